	.headerflags	@"EF_CUDA_TEXMODE_UNIFIED EF_CUDA_64BIT_ADDRESS EF_CUDA_ACCELERATORS EF_CUDA_SM90 EF_CUDA_VIRTUAL_SM(EF_CUDA_SM90)"
	.elftype	@"ET_EXEC"


//--------------------- .nv.info                  --------------------------
	.section	.nv.info,"",@"SHT_CUDA_INFO"
	.align	4


	//----- nvinfo : EIATTR_REGCOUNT
	.align		4
        /*0000*/ 	.byte	0x04, 0x2f
        /*0002*/ 	.short	(.L_3 - .L_2)
	.align		4
.L_2:
        /*0004*/ 	.word	index@(triton_poi_fused__native_batch_norm_legit_no_training_16)
        /*0008*/ 	.word	0x00000010


	//----- nvinfo : EIATTR_MIN_STACK_SIZE
	.align		4
.L_3:
        /*000c*/ 	.byte	0x04, 0x12
        /*000e*/ 	.short	(.L_5 - .L_4)
	.align		4
.L_4:
        /*0010*/ 	.word	index@(triton_poi_fused__native_batch_norm_legit_no_training_16)
        /*0014*/ 	.word	0x00000000


	//----- nvinfo : EIATTR_FRAME_SIZE
	.align		4
.L_5:
        /*0018*/ 	.byte	0x04, 0x11
        /*001a*/ 	.short	(.L_7 - .L_6)
	.align		4
.L_6:
        /*001c*/ 	.word	index@(triton_poi_fused__native_batch_norm_legit_no_training_16)
        /*0020*/ 	.word	0x00000000


	//----- nvinfo : EIATTR_MIN_STACK_SIZE
	.align		4
.L_7:
        /*0024*/ 	.byte	0x04, 0x12
        /*0026*/ 	.short	(.L_9 - .L_8)
	.align		4
.L_8:
        /*0028*/ 	.word	index@(triton_poi_fused__native_batch_norm_legit_no_training_16)
        /*002c*/ 	.word	0x00000000
.L_9:


//--------------------- .nv.info.triton_poi_fused__native_batch_norm_legit_no_training_16 --------------------------
	.section	.nv.info.triton_poi_fused__native_batch_norm_legit_no_training_16,"",@"SHT_CUDA_INFO"
	.sectionflags	@""
	.align	4


	//----- nvinfo : EIATTR_CUDA_API_VERSION
	.align		4
        /*0000*/ 	.byte	0x04, 0x37
        /*0002*/ 	.short	(.L_11 - .L_10)
.L_10:
        /*0004*/ 	.word	0x0000007c


	//----- nvinfo : EIATTR_KPARAM_INFO
	.align		4
.L_11:
        /*0008*/ 	.byte	0x04, 0x17
        /*000a*/ 	.short	(.L_13 - .L_12)
.L_12:
        /*000c*/ 	.word	0x00000000
        /*0010*/ 	.short	0x0006
        /*0012*/ 	.short	0x0030
        /*0014*/ 	.byte	0x00, 0xf0, 0x11, 0x00


	//----- nvinfo : EIATTR_KPARAM_INFO
	.align		4
.L_13:
        /*0018*/ 	.byte	0x04, 0x17
        /*001a*/ 	.short	(.L_15 - .L_14)
.L_14:
        /*001c*/ 	.word	0x00000000
        /*0020*/ 	.short	0x0005
        /*0022*/ 	.short	0x0028
        /*0024*/ 	.byte	0x00, 0xf4, 0x21, 0x00


	//----- nvinfo : EIATTR_KPARAM_INFO
	.align		4
.L_15:
        /*0028*/ 	.byte	0x04, 0x17
        /*002a*/ 	.short	(.L_17 - .L_16)
.L_16:
        /*002c*/ 	.word	0x00000000
        /*0030*/ 	.short	0x0004
        /*0032*/ 	.short	0x0020
        /*0034*/ 	.byte	0x00, 0xf4, 0x21, 0x00


	//----- nvinfo : EIATTR_KPARAM_INFO
	.align		4
.L_17:
        /*0038*/ 	.byte	0x04, 0x17
        /*003a*/ 	.short	(.L_19 - .L_18)
.L_18:
        /*003c*/ 	.word	0x00000000
        /*0040*/ 	.short	0x0003
        /*0042*/ 	.short	0x0018
        /*0044*/ 	.byte	0x00, 0xf4, 0x21, 0x00


	//----- nvinfo : EIATTR_KPARAM_INFO
	.align		4
.L_19:
        /*0048*/ 	.byte	0x04, 0x17
        /*004a*/ 	.short	(.L_21 - .L_20)
.L_20:
        /*004c*/ 	.word	0x00000000
        /*0050*/ 	.short	0x0002
        /*0052*/ 	.short	0x0010
        /*0054*/ 	.byte	0x00, 0xf4, 0x21, 0x00


	//----- nvinfo : EIATTR_KPARAM_INFO
	.align		4
.L_21:
        /*0058*/ 	.byte	0x04, 0x17
        /*005a*/ 	.short	(.L_23 - .L_22)
.L_22:
        /*005c*/ 	.word	0x00000000
        /*0060*/ 	.short	0x0001
        /*0062*/ 	.short	0x0008
        /*0064*/ 	.byte	0x00, 0xf4, 0x21, 0x00


	//----- nvinfo : EIATTR_KPARAM_INFO
	.align		4
.L_23:
        /*0068*/ 	.byte	0x04, 0x17
        /*006a*/ 	.short	(.L_25 - .L_24)
.L_24:
        /*006c*/ 	.word	0x00000000
        /*0070*/ 	.short	0x0000
        /*0072*/ 	.short	0x0000
        /*0074*/ 	.byte	0x00, 0xf4, 0x21, 0x00


	//----- nvinfo : EIATTR_SPARSE_MMA_MASK
	.align		4
.L_25:
        /*0078*/ 	.byte	0x03, 0x50
        /*007a*/ 	.short	0x0000


	//----- nvinfo : EIATTR_MAXREG_COUNT
	.align		4
        /*007c*/ 	.byte	0x03, 0x1b
        /*007e*/ 	.short	0x00ff


	//----- nvinfo : EIATTR_EXIT_INSTR_OFFSETS
	.align		4
        /*0080*/ 	.byte	0x04, 0x1c
        /*0082*/ 	.short	(.L_27 - .L_26)


	//   ....[0]....
.L_26:
        /*0084*/ 	.word	0x000002e0


	//----- nvinfo : EIATTR_REQNTID
	.align		4
.L_27:
        /*0088*/ 	.byte	0x04, 0x10
        /*008a*/ 	.short	(.L_29 - .L_28)
.L_28:
        /*008c*/ 	.word	0x00000080
        /*0090*/ 	.word	0x00000001
        /*0094*/ 	.word	0x00000001


	//----- nvinfo : EIATTR_CBANK_PARAM_SIZE
	.align		4
.L_29:
        /*0098*/ 	.byte	0x03, 0x19
        /*009a*/ 	.short	0x0034


	//----- nvinfo : EIATTR_PARAM_CBANK
	.align		4
        /*009c*/ 	.byte	0x04, 0x0a
        /*009e*/ 	.short	(.L_31 - .L_30)
	.align		4
.L_30:
        /*00a0*/ 	.word	index@(.nv.constant0.triton_poi_fused__native_batch_norm_legit_no_training_16)
        /*00a4*/ 	.short	0x0210
        /*00a6*/ 	.short	0x0034


	//----- nvinfo : EIATTR_SW_WAR
	.align		4
.L_31:
        /*00a8*/ 	.byte	0x04, 0x36
        /*00aa*/ 	.short	(.L_33 - .L_32)
.L_32:
        /*00ac*/ 	.word	0x00000008
.L_33:


//--------------------- .nv.callgraph             --------------------------
	.section	.nv.callgraph,"",@"SHT_CUDA_CALLGRAPH"
	.align	4
	.sectionentsize	8
	.align		4
        /*0000*/ 	.word	0x00000000
	.align		4
        /*0004*/ 	.word	0xffffffff
	.align		4
        /*0008*/ 	.word	0x00000000
	.align		4
        /*000c*/ 	.word	0xfffffffe
	.align		4
        /*0010*/ 	.word	0x00000000
	.align		4
        /*0014*/ 	.word	0xfffffffd
	.align		4
        /*0018*/ 	.word	0x00000000
	.align		4
        /*001c*/ 	.word	0xfffffffc


//--------------------- .nv.constant4             --------------------------
	.section	.nv.constant4,"a",@progbits
	.align	8
	.align		8
.nv.constant4:
        /*0000*/ 	.dword	_$_str
	.align		8
        /*0008*/ 	.dword	_$_str_$_2


//--------------------- .text.triton_poi_fused__native_batch_norm_legit_no_training_16 --------------------------
	.section	.text.triton_poi_fused__native_batch_norm_legit_no_training_16,"ax",@progbits
	.align	128
        .global         triton_poi_fused__native_batch_norm_legit_no_training_16
        .type           triton_poi_fused__native_batch_norm_legit_no_training_16,@function
        .size           triton_poi_fused__native_batch_norm_legit_no_training_16,(.L_x_1 - triton_poi_fused__native_batch_norm_legit_no_training_16)
        .other          triton_poi_fused__native_batch_norm_legit_no_training_16,@"STO_CUDA_ENTRY STV_DEFAULT"
triton_poi_fused__native_batch_norm_legit_no_training_16:
.text.triton_poi_fused__native_batch_norm_legit_no_training_16:
[----:B------:R-:W-:Y:S01]  /*0000*/  LDC R1, c[0x0][0x28] ;  /* 0x00000a00ff017b82 */ /* 0x000fe20000000800 */
[----:B------:R-:W1:Y:S07]  /*0010*/  S2R R0, SR_TID.X ;  /* 0x0000000000007919 */ /* 0x000e6e0000002100 */
[----:B------:R-:W2:Y:S01]  /*0020*/  LDC.64 R6, c[0x0][0x220] ;  /* 0x00008800ff067b82 */ /* 0x000ea20000000a00 */
[----:B------:R-:W-:Y:S01]  /*0030*/  ULDC.64 UR4, c[0x0][0x208] ;  /* 0x0000820000047ab9 */ /* 0x000fe20000000a00 */
[----:B------:R-:W3:Y:S06]  /*0040*/  S2R R3, SR_CTAID.X ;  /* 0x0000000000037919 */ /* 0x000eec0000002500 */
[----:B------:R-:W4:Y:S08]  /*0050*/  LDC.64 R4, c[0x0][0x218] ;  /* 0x00008600ff047b82 */ /* 0x000f300000000a00 */
[----:B------:R-:W5:Y:S08]  /*0060*/  LDC.64 R8, c[0x0][0x228] ;  /* 0x00008a00ff087b82 */ /* 0x000f700000000a00 */
[----:B------:R-:W4:Y:S01]  /*0070*/  LDC.64 R10, c[0x0][0x230] ;  /* 0x00008c00ff0a7b82 */ /* 0x000f220000000a00 */
[----:B-1----:R-:W-:-:S02]  /*0080*/  LOP3.LUT R0, R0, 0x7f, RZ, 0xc0, !PT ;  /* 0x0000007f00007812 */ /* 0x002fc400078ec0ff */
[----:B---3--:R-:W-:Y:S02]  /*0090*/  SHF.R.S32.HI R2, RZ, 0x18, R3 ;  /* 0x00000018ff027819 */ /* 0x008fe40000011403 */
[----:B------:R-:W-:Y:S02]  /*00a0*/  LEA R0, R3, R0, 0x7 ;  /* 0x0000000003007211 */ /* 0x000fe400078e38ff */
[----:B------:R-:W-:-:S04]  /*00b0*/  SGXT R3, R2, 0x1 ;  /* 0x000000010203781a */ /* 0x000fc80000000200 */
[----:B------:R-:W-:-:S04]  /*00c0*/  LEA.HI R3, R3, R0, RZ, 0x4 ;  /* 0x0000000003037211 */ /* 0x000fc800078f20ff */
[--C-:B------:R-:W-:Y:S02]  /*00d0*/  SHF.R.S32.HI R2, RZ, 0x4, R3.reuse ;  /* 0x00000004ff027819 */ /* 0x100fe40000011403 */
[----:B------:R-:W-:-:S04]  /*00e0*/  SHF.R.S32.HI R3, RZ, 0x1f, R3 ;  /* 0x0000001fff037819 */ /* 0x000fc80000011403 */
[----:B------:R-:W-:-:S04]  /*00f0*/  LEA.HI R3, R3, R2, RZ, 0x6 ;  /* 0x0000000203037211 */ /* 0x000fc800078f30ff */
[----:B------:R-:W-:-:S04]  /*0100*/  LOP3.LUT R3, R3, 0xffffffc0, RZ, 0xc0, !PT ;  /* 0xffffffc003037812 */ /* 0x000fc800078ec0ff */
[----:B------:R-:W-:Y:S02]  /*0110*/  IADD3 R13, R2, -R3, RZ ;  /* 0x80000003020d7210 */ /* 0x000fe40007ffe0ff */
[----:B------:R-:W1:Y:S03]  /*0120*/  LDC.64 R2, c[0x0][0x210] ;  /* 0x00008400ff027b82 */ /* 0x000e660000000a00 */
[----:B--2---:R-:W-:-:S06]  /*0130*/  IMAD.WIDE R6, R13, 0x4, R6 ;  /* 0x000000040d067825 */ /* 0x004fcc00078e0206 */
[----:B------:R-:W2:Y:S01]  /*0140*/  LDG.E.EL R6, desc[UR4][R6.64] ;  /* 0x0000000406067981 */ /* 0x000ea2000c2e1900 */
[----:B----4-:R-:W-:-:S04]  /*0150*/  IMAD.WIDE R4, R13, 0x4, R4 ;  /* 0x000000040d047825 */ /* 0x010fc800078e0204 */
[C---:B-----5:R-:W-:Y:S02]  /*0160*/  IMAD.WIDE R8, R13.reuse, 0x4, R8 ;  /* 0x000000040d087825 */ /* 0x060fe400078e0208 */
[----:B------:R3:W4:Y:S02]  /*0170*/  LDG.E.EL R5, desc[UR4][R4.64] ;  /* 0x0000000404057981 */ /* 0x000724000c2e1900 */
[----:B0-----:R-:W-:Y:S02]  /*0180*/  IMAD.WIDE R10, R13, 0x4, R10 ;  /* 0x000000040d0a7825 */ /* 0x001fe400078e020a */
[----:B------:R-:W5:Y:S02]  /*0190*/  LDG.E.EL R8, desc[UR4][R8.64] ;  /* 0x0000000408087981 */ /* 0x000f64000c2e1900 */
[C---:B-1----:R-:W-:Y:S02]  /*01a0*/  IMAD.WIDE R2, R0.reuse, 0x4, R2 ;  /* 0x0000000400027825 */ /* 0x042fe400078e0202 */
[----:B------:R-:W5:Y:S04]  /*01b0*/  LDG.E.EL R11, desc[UR4][R10.64] ;  /* 0x000000040a0b7981 */ /* 0x000f68000c2e1900 */
[----:B------:R0:W4:Y:S01]  /*01c0*/  LDG.E R12, desc[UR4][R2.64] ;  /* 0x00000004020c7981 */ /* 0x000122000c1e1900 */
[----:B---3--:R-:W-:Y:S01]  /*01d0*/  HFMA2.MMA R4, -RZ, RZ, 1.625, 0 ;  /* 0x3e800000ff047435 */ /* 0x008fe200000001ff */
[----:B0-----:R-:W0:Y:S02]  /*01e0*/  LDC.64 R2, c[0x0][0x238] ;  /* 0x00008e00ff027b82 */ /* 0x001e240000000a00 */
[----:B0-----:R-:W-:-:S04]  /*01f0*/  IMAD.WIDE R2, R0, 0x4, R2 ;  /* 0x0000000400027825 */ /* 0x001fc800078e0202 */
[----:B--2---:R-:W-:-:S04]  /*0200*/  FADD R6, R6, 9.9999997473787516356e-06 ;  /* 0x3727c5ac06067421 */ /* 0x004fc80000000000 */
[----:B------:R-:W0:Y:S02]  /*0210*/  MUFU.SQRT R7, R6 ;  /* 0x0000000600077308 */ /* 0x000e240000002000 */
[C---:B0-----:R-:W-:Y:S02]  /*0220*/  FSETP.GT.AND P0, PT, R7.reuse, 8.50705917302346158658e+37, PT ;  /* 0x7e8000000700780b */ /* 0x041fe40003f04000 */
[----:B------:R-:W-:-:S11]  /*0230*/  FSETP.GEU.AND P1, PT, R7, 1.175494350822287508e-38, PT ;  /* 0x008000000700780b */ /* 0x000fd60003f2e000 */
[----:B------:R-:W-:-:S04]  /*0240*/  @P0 FMUL R7, R7, 0.25 ;  /* 0x3e80000007070820 */ /* 0x000fc80000400000 */
[----:B------:R-:W-:-:S06]  /*0250*/  @!P1 FMUL R7, R7, 16777216 ;  /* 0x4b80000007079820 */ /* 0x000fcc0000400000 */
[----:B------:R-:W0:Y:S01]  /*0260*/  MUFU.RCP R7, R7 ;  /* 0x0000000700077308 */ /* 0x000e220000001000 */
[----:B------:R-:W-:Y:S01]  /*0270*/  FSEL R4, R4, 1, P0 ;  /* 0x3f80000004047808 */ /* 0x000fe20000000000 */
[----:B----4-:R-:W-:-:S04]  /*0280*/  FADD R5, R12, -R5 ;  /* 0x800000050c057221 */ /* 0x010fc80000000000 */
[----:B------:R-:W-:-:S04]  /*0290*/  @!P1 FMUL R4, R4, 16777216 ;  /* 0x4b80000004049820 */ /* 0x000fc80000400000 */
[----:B0-----:R-:W-:-:S04]  /*02a0*/  FMUL R4, R7, R4 ;  /* 0x0000000407047220 */ /* 0x001fc80000400000 */
[----:B------:R-:W-:-:S04]  /*02b0*/  FMUL R4, R5, R4 ;  /* 0x0000000405047220 */ /* 0x000fc80000400000 */
[----:B-----5:R-:W-:-:S05]  /*02c0*/  FFMA R11, R8, R4, R11 ;  /* 0x00000004080b7223 */ /* 0x020fca000000000b */
[----:B------:R-:W-:Y:S01]  /*02d0*/  STG.E desc[UR4][R2.64], R11 ;  /* 0x0000000b02007986 */ /* 0x000fe2000c101904 */
[----:B------:R-:W-:Y:S05]  /*02e0*/  EXIT ;  /* 0x000000000000794d */ /* 0x000fea0003800000 */
.L_x_0:
[----:B------:R-:W-:-:S00]  /*02f0*/  BRA `(.L_x_0) ;  /* 0xfffffffc00fc7947 */ /* 0x000fc0000383ffff */
[----:B------:R-:W-:-:S00]  /*0300*/  NOP ;  /* 0x0000000000007918 */ /* 0x000fc00000000000 */
[----:B------:R-:W-:-:S00]  /*0310*/  NOP ;  /* 0x0000000000007918 */ /* 0x000fc00000000000 */
[----:B------:R-:W-:-:S00]  /*0320*/  NOP ;  /* 0x0000000000007918 */ /* 0x000fc00000000000 */
[----:B------:R-:W-:-:S00]  /*0330*/  NOP ;  /* 0x0000000000007918 */ /* 0x000fc00000000000 */
[----:B------:R-:W-:-:S00]  /*0340*/  NOP ;  /* 0x0000000000007918 */ /* 0x000fc00000000000 */
[----:B------:R-:W-:-:S00]  /*0350*/  NOP ;  /* 0x0000000000007918 */ /* 0x000fc00000000000 */
[----:B------:R-:W-:-:S00]  /*0360*/  NOP ;  /* 0x0000000000007918 */ /* 0x000fc00000000000 */
[----:B------:R-:W-:-:S00]  /*0370*/  NOP ;  /* 0x0000000000007918 */ /* 0x000fc00000000000 */
.L_x_1:


//--------------------- .nv.global.init           --------------------------
	.section	.nv.global.init,"aw",@progbits
.nv.global.init:
	.type		_$_str,@object
	.size		_$_str,(_$_str_$_2 - _$_str)
_$_str:
        /*0000*/ 	.byte	0x5f, 0x5f, 0x43, 0x55, 0x44, 0x41, 0x5f, 0x46, 0x54, 0x5a, 0x00
	.type		_$_str_$_2,@object
	.size		_$_str_$_2,(.L_1 - _$_str_$_2)
_$_str_$_2:
        /*000b*/ 	.byte	0x5f, 0x5f, 0x43, 0x55, 0x44, 0x41, 0x5f, 0x50, 0x52, 0x45, 0x43, 0x5f, 0x53, 0x51, 0x52, 0x54
        /*001b*/ 	.byte	0x00
.L_1:


//--------------------- .nv.constant0.triton_poi_fused__native_batch_norm_legit_no_training_16 --------------------------
	.section	.nv.constant0.triton_poi_fused__native_batch_norm_legit_no_training_16,"a",@progbits
	.sectionflags	@""
	.align	4
.nv.constant0.triton_poi_fused__native_batch_norm_legit_no_training_16:
	.zero		580
